//
// Generated by NVIDIA NVVM Compiler
//
// Compiler Build ID: CL-36424714
// Cuda compilation tools, release 13.0, V13.0.88
// Based on NVVM 20.0.0
//

.version 9.0
.target sm_100
.address_size 64

	// .globl	_Z17matmulNaiveSquarePiS_S_i

.visible .entry _Z17matmulNaiveSquarePiS_S_i(
	.param .u64 .ptr .align 1 _Z17matmulNaiveSquarePiS_S_i_param_0,
	.param .u64 .ptr .align 1 _Z17matmulNaiveSquarePiS_S_i_param_1,
	.param .u64 .ptr .align 1 _Z17matmulNaiveSquarePiS_S_i_param_2,
	.param .u32 _Z17matmulNaiveSquarePiS_S_i_param_3
)
{
	.reg .pred 	%p<10>;
	.reg .b32 	%r<105>;
	.reg .b64 	%rd<67>;

	ld.param.u64 	%rd14, [_Z17matmulNaiveSquarePiS_S_i_param_0];
	ld.param.u64 	%rd15, [_Z17matmulNaiveSquarePiS_S_i_param_1];
	ld.param.u32 	%r30, [_Z17matmulNaiveSquarePiS_S_i_param_3];
	cvta.to.global.u64 	%rd1, %rd15;
	cvta.to.global.u64 	%rd2, %rd14;
	mov.u32 	%r31, %ctaid.y;
	mov.u32 	%r32, %ntid.y;
	mov.u32 	%r33, %tid.y;
	mad.lo.s32 	%r1, %r31, %r32, %r33;
	mov.u32 	%r34, %ctaid.x;
	mov.u32 	%r35, %ntid.x;
	mov.u32 	%r36, %tid.x;
	mad.lo.s32 	%r2, %r34, %r35, %r36;
	max.s32 	%r37, %r1, %r2;
	setp.ge.s32 	%p1, %r37, %r30;
	@%p1 bra 	$L__BB0_13;
	mul.lo.s32 	%r3, %r30, %r1;
	and.b32  	%r4, %r30, 7;
	setp.lt.u32 	%p2, %r30, 8;
	mov.b32 	%r99, 0;
	mov.u32 	%r104, %r99;
	@%p2 bra 	$L__BB0_4;
	and.b32  	%r99, %r30, 2147483640;
	neg.s32 	%r93, %r99;
	mul.wide.s32 	%rd16, %r30, 4;
	add.s64 	%rd3, %rd1, %rd16;
	shl.b32 	%r7, %r30, 3;
	mul.wide.s32 	%rd17, %r30, 8;
	add.s64 	%rd4, %rd1, %rd17;
	mul.wide.s32 	%rd18, %r30, 12;
	add.s64 	%rd5, %rd1, %rd18;
	mul.wide.s32 	%rd19, %r30, 16;
	add.s64 	%rd6, %rd1, %rd19;
	mul.wide.s32 	%rd20, %r30, 20;
	add.s64 	%rd7, %rd1, %rd20;
	mul.wide.s32 	%rd21, %r30, 24;
	add.s64 	%rd8, %rd1, %rd21;
	mul.wide.s32 	%rd22, %r30, 28;
	add.s64 	%rd9, %rd1, %rd22;
	mul.wide.u32 	%rd23, %r3, 4;
	add.s64 	%rd24, %rd23, %rd2;
	add.s64 	%rd66, %rd24, 16;
	mov.b32 	%r104, 0;
	mov.u32 	%r92, %r2;
$L__BB0_3:
	.pragma "nounroll";
	mul.wide.s32 	%rd25, %r92, 4;
	add.s64 	%rd26, %rd3, %rd25;
	add.s64 	%rd27, %rd4, %rd25;
	add.s64 	%rd28, %rd5, %rd25;
	add.s64 	%rd29, %rd6, %rd25;
	add.s64 	%rd30, %rd7, %rd25;
	add.s64 	%rd31, %rd8, %rd25;
	add.s64 	%rd32, %rd9, %rd25;
	add.s64 	%rd33, %rd1, %rd25;
	ld.global.u32 	%r41, [%rd66+-16];
	ld.global.u32 	%r42, [%rd33];
	mad.lo.s32 	%r43, %r42, %r41, %r104;
	ld.global.u32 	%r44, [%rd66+-12];
	ld.global.u32 	%r45, [%rd26];
	mad.lo.s32 	%r46, %r45, %r44, %r43;
	ld.global.u32 	%r47, [%rd66+-8];
	ld.global.u32 	%r48, [%rd27];
	mad.lo.s32 	%r49, %r48, %r47, %r46;
	ld.global.u32 	%r50, [%rd66+-4];
	ld.global.u32 	%r51, [%rd28];
	mad.lo.s32 	%r52, %r51, %r50, %r49;
	ld.global.u32 	%r53, [%rd66];
	ld.global.u32 	%r54, [%rd29];
	mad.lo.s32 	%r55, %r54, %r53, %r52;
	ld.global.u32 	%r56, [%rd66+4];
	ld.global.u32 	%r57, [%rd30];
	mad.lo.s32 	%r58, %r57, %r56, %r55;
	ld.global.u32 	%r59, [%rd66+8];
	ld.global.u32 	%r60, [%rd31];
	mad.lo.s32 	%r61, %r60, %r59, %r58;
	ld.global.u32 	%r62, [%rd66+12];
	ld.global.u32 	%r63, [%rd32];
	mad.lo.s32 	%r104, %r63, %r62, %r61;
	add.s32 	%r93, %r93, 8;
	add.s32 	%r92, %r92, %r7;
	add.s64 	%rd66, %rd66, 32;
	setp.ne.s32 	%p3, %r93, 0;
	@%p3 bra 	$L__BB0_3;
$L__BB0_4:
	setp.eq.s32 	%p4, %r4, 0;
	@%p4 bra 	$L__BB0_12;
	and.b32  	%r17, %r30, 3;
	setp.lt.u32 	%p5, %r4, 4;
	@%p5 bra 	$L__BB0_7;
	add.s32 	%r65, %r99, %r3;
	mul.wide.u32 	%rd34, %r65, 4;
	add.s64 	%rd35, %rd2, %rd34;
	ld.global.u32 	%r66, [%rd35];
	mad.lo.s32 	%r67, %r99, %r30, %r2;
	mul.wide.s32 	%rd36, %r67, 4;
	add.s64 	%rd37, %rd1, %rd36;
	ld.global.u32 	%r68, [%rd37];
	mad.lo.s32 	%r69, %r68, %r66, %r104;
	cvt.u64.u32 	%rd38, %r3;
	cvt.u64.u32 	%rd39, %r99;
	add.s64 	%rd40, %rd39, %rd38;
	shl.b64 	%rd41, %rd40, 2;
	add.s64 	%rd42, %rd2, %rd41;
	ld.global.u32 	%r70, [%rd42+4];
	mul.wide.s32 	%rd43, %r30, 4;
	add.s64 	%rd44, %rd37, %rd43;
	ld.global.u32 	%r71, [%rd44];
	mad.lo.s32 	%r72, %r71, %r70, %r69;
	ld.global.u32 	%r73, [%rd42+8];
	add.s64 	%rd45, %rd44, %rd43;
	ld.global.u32 	%r74, [%rd45];
	mad.lo.s32 	%r75, %r74, %r73, %r72;
	ld.global.u32 	%r76, [%rd42+12];
	add.s64 	%rd46, %rd45, %rd43;
	ld.global.u32 	%r77, [%rd46];
	mad.lo.s32 	%r104, %r77, %r76, %r75;
	add.s32 	%r99, %r99, 4;
$L__BB0_7:
	setp.eq.s32 	%p6, %r17, 0;
	@%p6 bra 	$L__BB0_12;
	setp.eq.s32 	%p7, %r17, 1;
	@%p7 bra 	$L__BB0_10;
	add.s32 	%r79, %r99, %r3;
	mul.wide.u32 	%rd47, %r79, 4;
	add.s64 	%rd48, %rd2, %rd47;
	ld.global.u32 	%r80, [%rd48];
	mad.lo.s32 	%r81, %r99, %r30, %r2;
	mul.wide.s32 	%rd49, %r81, 4;
	add.s64 	%rd50, %rd1, %rd49;
	ld.global.u32 	%r82, [%rd50];
	mad.lo.s32 	%r83, %r82, %r80, %r104;
	cvt.u64.u32 	%rd51, %r3;
	cvt.u64.u32 	%rd52, %r99;
	add.s64 	%rd53, %rd52, %rd51;
	shl.b64 	%rd54, %rd53, 2;
	add.s64 	%rd55, %rd2, %rd54;
	ld.global.u32 	%r84, [%rd55+4];
	mul.wide.s32 	%rd56, %r30, 4;
	add.s64 	%rd57, %rd50, %rd56;
	ld.global.u32 	%r85, [%rd57];
	mad.lo.s32 	%r104, %r85, %r84, %r83;
	add.s32 	%r99, %r99, 2;
$L__BB0_10:
	and.b32  	%r86, %r30, 1;
	setp.eq.b32 	%p8, %r86, 1;
	not.pred 	%p9, %p8;
	@%p9 bra 	$L__BB0_12;
	add.s32 	%r87, %r99, %r3;
	mul.wide.u32 	%rd58, %r87, 4;
	add.s64 	%rd59, %rd2, %rd58;
	ld.global.u32 	%r88, [%rd59];
	mad.lo.s32 	%r89, %r99, %r30, %r2;
	mul.wide.s32 	%rd60, %r89, 4;
	add.s64 	%rd61, %rd1, %rd60;
	ld.global.u32 	%r90, [%rd61];
	mad.lo.s32 	%r104, %r90, %r88, %r104;
$L__BB0_12:
	ld.param.u64 	%rd65, [_Z17matmulNaiveSquarePiS_S_i_param_2];
	add.s32 	%r91, %r3, %r2;
	cvta.to.global.u64 	%rd62, %rd65;
	mul.wide.s32 	%rd63, %r91, 4;
	add.s64 	%rd64, %rd62, %rd63;
	st.global.u32 	[%rd64], %r104;
$L__BB0_13:
	ret;

}


// ===== COMPILED SASS (sm_100) =====

	.target	sm_100

	.elftype	@"ET_EXEC"


//--------------------- .note.nv.tkinfo           --------------------------
	.section	.note.nv.tkinfo,"",@"SHT_NOTE"
	.sectionflags	@"SHF_NOTE_NV_TKINFO"
	.tkinfo
        /*0018*/ 	.word	0x00000002
        /*0030*/ 	.string	""
        /*0030*/ 	.string	"ptxas"
        /*0030*/ 	.string	"Cuda compilation tools, release 13.0, V13.0.88"
        /*0030*/ 	.string	"Build cuda_13.0.r13.0/compiler.36424714_0"
        /*0030*/ 	.string	"-arch sm_100 -m 64 "



//--------------------- .note.nv.cuinfo           --------------------------
	.section	.note.nv.cuinfo,"",@"SHT_NOTE"
	.sectionflags	@"SHF_NOTE_NV_CUINFO"
        /*0018*/ 	.short	0x0002
        /*001a*/ 	.short	0x0064
        /*001c*/ 	.short	0x0082
	.zero		2


//--------------------- .nv.info                  --------------------------
	.section	.nv.info,"",@"SHT_CUDA_INFO"
	.align	4


	//----- nvinfo : EIATTR_REGCOUNT
	.align		4
        /*0000*/ 	.byte	0x04, 0x2f
        /*0002*/ 	.short	(.L_1 - .L_0)
	.align		4
.L_0:
        /*0004*/ 	.word	index@(_Z17matmulNaiveSquarePiS_S_i)
        /*0008*/ 	.word	0x0000001e


	//----- nvinfo : EIATTR_FRAME_SIZE
	.align		4
.L_1:
        /*000c*/ 	.byte	0x04, 0x11
        /*000e*/ 	.short	(.L_3 - .L_2)
	.align		4
.L_2:
        /*0010*/ 	.word	index@(_Z17matmulNaiveSquarePiS_S_i)
        /*0014*/ 	.word	0x00000000


	//----- nvinfo : EIATTR_MIN_STACK_SIZE
	.align		4
.L_3:
        /*0018*/ 	.byte	0x04, 0x12
        /*001a*/ 	.short	(.L_5 - .L_4)
	.align		4
.L_4:
        /*001c*/ 	.word	index@(_Z17matmulNaiveSquarePiS_S_i)
        /*0020*/ 	.word	0x00000000
.L_5:


//--------------------- .nv.compat                --------------------------
	.section	.nv.compat,"",@"SHT_CUDA_COMPAT_INFO"
	.align	4
        /*0000*/ 	.byte	0x02, 0x09, 0x00, 0x00, 0x02, 0x02, 0x01, 0x00, 0x02, 0x05, 0x05, 0x00, 0x03, 0x07, 0x01, 0x01
        /*0010*/ 	.byte	0x02, 0x03, 0x00, 0x00, 0x02, 0x06, 0x01, 0x00, 0x04, 0x0b, 0x08, 0x00, 0x09, 0x00, 0x00, 0x00
        /*0020*/ 	.byte	0x00, 0x00, 0x00, 0x00


//--------------------- .nv.info._Z17matmulNaiveSquarePiS_S_i --------------------------
	.section	.nv.info._Z17matmulNaiveSquarePiS_S_i,"",@"SHT_CUDA_INFO"
	.sectionflags	@""
	.align	4


	//----- nvinfo : EIATTR_CUDA_API_VERSION
	.align		4
        /*0000*/ 	.byte	0x04, 0x37
        /*0002*/ 	.short	(.L_7 - .L_6)
.L_6:
        /*0004*/ 	.word	0x00000082


	//----- nvinfo : EIATTR_KPARAM_INFO
	.align		4
.L_7:
        /*0008*/ 	.byte	0x04, 0x17
        /*000a*/ 	.short	(.L_9 - .L_8)
.L_8:
        /*000c*/ 	.word	0x00000000
        /*0010*/ 	.short	0x0003
        /*0012*/ 	.short	0x0018
        /*0014*/ 	.byte	0x00, 0xf0, 0x11, 0x00


	//----- nvinfo : EIATTR_KPARAM_INFO
	.align		4
.L_9:
        /*0018*/ 	.byte	0x04, 0x17
        /*001a*/ 	.short	(.L_11 - .L_10)
.L_10:
        /*001c*/ 	.word	0x00000000
        /*0020*/ 	.short	0x0002
        /*0022*/ 	.short	0x0010
        /*0024*/ 	.byte	0x00, 0xf5, 0x21, 0x00


	//----- nvinfo : EIATTR_KPARAM_INFO
	.align		4
.L_11:
        /*0028*/ 	.byte	0x04, 0x17
        /*002a*/ 	.short	(.L_13 - .L_12)
.L_12:
        /*002c*/ 	.word	0x00000000
        /*0030*/ 	.short	0x0001
        /*0032*/ 	.short	0x0008
        /*0034*/ 	.byte	0x00, 0xf5, 0x21, 0x00


	//----- nvinfo : EIATTR_KPARAM_INFO
	.align		4
.L_13:
        /*0038*/ 	.byte	0x04, 0x17
        /*003a*/ 	.short	(.L_15 - .L_14)
.L_14:
        /*003c*/ 	.word	0x00000000
        /*0040*/ 	.short	0x0000
        /*0042*/ 	.short	0x0000
        /*0044*/ 	.byte	0x00, 0xf5, 0x21, 0x00


	//----- nvinfo : EIATTR_SPARSE_MMA_MASK
	.align		4
.L_15:
        /*0048*/ 	.byte	0x03, 0x50
        /*004a*/ 	.short	0x0000


	//----- nvinfo : EIATTR_MAXREG_COUNT
	.align		4
        /*004c*/ 	.byte	0x03, 0x1b
        /*004e*/ 	.short	0x00ff


	//----- nvinfo : EIATTR_MERCURY_ISA_VERSION
	.align		4
        /*0050*/ 	.byte	0x03, 0x5f
        /*0052*/ 	.short	0x0101


	//----- nvinfo : EIATTR_VRC_CTA_INIT_COUNT
	.align		4
        /*0054*/ 	.byte	0x02, 0x4a
	.zero		1
	.zero		1


	//----- nvinfo : EIATTR_EXIT_INSTR_OFFSETS
	.align		4
        /*0058*/ 	.byte	0x04, 0x1c
        /*005a*/ 	.short	(.L_17 - .L_16)


	//   ....[0]....
.L_16:
        /*005c*/ 	.word	0x000000c0


	//   ....[1]....
        /*0060*/ 	.word	0x00000a90


	//----- nvinfo : EIATTR_CBANK_PARAM_SIZE
	.align		4
.L_17:
        /*0064*/ 	.byte	0x03, 0x19
        /*0066*/ 	.short	0x001c


	//----- nvinfo : EIATTR_PARAM_CBANK
	.align		4
        /*0068*/ 	.byte	0x04, 0x0a
        /*006a*/ 	.short	(.L_19 - .L_18)
	.align		4
.L_18:
        /*006c*/ 	.word	index@(.nv.constant0._Z17matmulNaiveSquarePiS_S_i)
        /*0070*/ 	.short	0x0380
        /*0072*/ 	.short	0x001c


	//----- nvinfo : EIATTR_SW_WAR
	.align		4
.L_19:
        /*0074*/ 	.byte	0x04, 0x36
        /*0076*/ 	.short	(.L_21 - .L_20)
.L_20:
        /*0078*/ 	.word	0x00000008
.L_21:


//--------------------- .nv.callgraph             --------------------------
	.section	.nv.callgraph,"",@"SHT_CUDA_CALLGRAPH"
	.align	4
	.sectionentsize	8
	.align		4
        /*0000*/ 	.word	0x00000000
	.align		4
        /*0004*/ 	.word	0xffffffff
	.align		4
        /*0008*/ 	.word	0x00000000
	.align		4
        /*000c*/ 	.word	0xfffffffe
	.align		4
        /*0010*/ 	.word	0x00000000
	.align		4
        /*0014*/ 	.word	0xfffffffd
	.align		4
        /*0018*/ 	.word	0x00000000
	.align		4
        /*001c*/ 	.word	0xfffffffc


//--------------------- .text._Z17matmulNaiveSquarePiS_S_i --------------------------
	.section	.text._Z17matmulNaiveSquarePiS_S_i,"ax",@progbits
	.align	128
        .global         _Z17matmulNaiveSquarePiS_S_i
        .type           _Z17matmulNaiveSquarePiS_S_i,@function
        .size           _Z17matmulNaiveSquarePiS_S_i,(.L_x_5 - _Z17matmulNaiveSquarePiS_S_i)
        .other          _Z17matmulNaiveSquarePiS_S_i,@"STO_CUDA_ENTRY STV_DEFAULT"
_Z17matmulNaiveSquarePiS_S_i:
.text._Z17matmulNaiveSquarePiS_S_i:
[----:B------:R-:W-:Y:S01]  /*0000*/  LDC R1, c[0x0][0x37c] ;  /* 0x0000df00ff017b82 */ /* 0x000fe20000000800 */
[----:B------:R-:W0:Y:S07]  /*0010*/  S2R R0, SR_TID.Y ;  /* 0x0000000000007919 */ /* 0x000e2e0000002200 */
[----:B------:R-:W0:Y:S01]  /*0020*/  S2UR UR4, SR_CTAID.Y ;  /* 0x00000000000479c3 */ /* 0x000e220000002600 */
[----:B------:R-:W1:Y:S01]  /*0030*/  LDCU UR20, c[0x0][0x398] ;  /* 0x00007300ff1477ac */ /* 0x000e620008000800 */
[----:B------:R-:W2:Y:S06]  /*0040*/  S2R R3, SR_TID.X ;  /* 0x0000000000037919 */ /* 0x000eac0000002100 */
[----:B------:R-:W0:Y:S08]  /*0050*/  LDC R13, c[0x0][0x364] ;  /* 0x0000d900ff0d7b82 */ /* 0x000e300000000800 */
[----:B------:R-:W2:Y:S08]  /*0060*/  S2UR UR5, SR_CTAID.X ;  /* 0x00000000000579c3 */ /* 0x000eb00000002500 */
[----:B------:R-:W2:Y:S01]  /*0070*/  LDC R2, c[0x0][0x360] ;  /* 0x0000d800ff027b82 */ /* 0x000ea20000000800 */
[----:B0-----:R-:W-:-:S02]  /*0080*/  IMAD R13, R13, UR4, R0 ;  /* 0x000000040d0d7c24 */ /* 0x001fc4000f8e0200 */
[----:B--2---:R-:W-:-:S05]  /*0090*/  IMAD R0, R2, UR5, R3 ;  /* 0x0000000502007c24 */ /* 0x004fca000f8e0203 */
[----:B------:R-:W-:-:S04]  /*00a0*/  VIMNMX R2, PT, PT, R13, R0, !PT ;  /* 0x000000000d027248 */ /* 0x000fc80007fe0100 */
[----:B-1----:R-:W-:-:S13]  /*00b0*/  ISETP.GE.AND P0, PT, R2, UR20, PT ;  /* 0x0000001402007c0c */ /* 0x002fda000bf06270 */
[----:B------:R-:W-:Y:S05]  /*00c0*/  @P0 EXIT ;  /* 0x000000000000094d */ /* 0x000fea0003800000 */
[----:B------:R-:W-:Y:S01]  /*00d0*/  UISETP.GE.U32.AND UP0, UPT, UR20, 0x8, UPT ;  /* 0x000000081400788c */ /* 0x000fe2000bf06070 */
[----:B------:R-:W-:Y:S02]  /*00e0*/  HFMA2 R12, -RZ, RZ, 0, 0 ;  /* 0x00000000ff0c7431 */ /* 0x000fe400000001ff */
[----:B------:R-:W-:Y:S01]  /*00f0*/  IMAD R13, R13, UR20, RZ ;  /* 0x000000140d0d7c24 */ /* 0x000fe2000f8e02ff */
[----:B------:R-:W-:Y:S01]  /*0100*/  UMOV UR4, URZ ;  /* 0x000000ff00047c82 */ /* 0x000fe20008000000 */
[----:B------:R-:W0:Y:S04]  /*0110*/  LDCU.64 UR18, c[0x0][0x358] ;  /* 0x00006b00ff1277ac */ /* 0x000e280008000a00 */
[----:B------:R-:W-:Y:S05]  /*0120*/  BRA.U !UP0, `(.L_x_0) ;  /* 0x0000000508047547 */ /* 0x000fea000b800000 */
[----:B------:R-:W1:Y:S01]  /*0130*/  LDCU.128 UR24, c[0x0][0x380] ;  /* 0x00007000ff1877ac */ /* 0x000e620008000c00 */
[----:B------:R-:W-:Y:S02]  /*0140*/  MOV R12, RZ ;  /* 0x000000ff000c7202 */ /* 0x000fe40000000f00 */
[----:B------:R-:W-:Y:S01]  /*0150*/  MOV R14, R0 ;  /* 0x00000000000e7202 */ /* 0x000fe20000000f00 */
[----:B------:R-:W-:-:S04]  /*0160*/  ULOP3.LUT UR4, UR20, 0x7ffffff8, URZ, 0xc0, !UPT ;  /* 0x7ffffff814047892 */ /* 0x000fc8000f8ec0ff */
[----:B------:R-:W-:Y:S01]  /*0170*/  UIADD3 UR5, UPT, UPT, -UR4, URZ, URZ ;  /* 0x000000ff04057290 */ /* 0x000fe2000fffe1ff */
[----:B-1----:R-:W-:Y:S01]  /*0180*/  MOV R2, UR24 ;  /* 0x0000001800027c02 */ /* 0x002fe20008000f00 */
[----:B------:R-:W-:Y:S01]  /*0190*/  UIMAD.WIDE UR6, UR20, 0x8, UR26 ;  /* 0x00000008140678a5 */ /* 0x000fe2000f8e021a */
[----:B------:R-:W-:Y:S01]  /*01a0*/  MOV R3, UR25 ;  /* 0x0000001900037c02 */ /* 0x000fe20008000f00 */
[----:B------:R-:W-:Y:S02]  /*01b0*/  UIMAD.WIDE UR8, UR20, 0xc, UR26 ;  /* 0x0000000c140878a5 */ /* 0x000fe4000f8e021a */
[----:B------:R-:W-:Y:S01]  /*01c0*/  UIMAD.WIDE UR10, UR20, 0x10, UR26 ;  /* 0x00000010140a78a5 */ /* 0x000fe2000f8e021a */
[----:B------:R-:W-:Y:S01]  /*01d0*/  IMAD.WIDE.U32 R2, R13, 0x4, R2 ;  /* 0x000000040d027825 */ /* 0x000fe200078e0002 */
[----:B------:R-:W-:Y:S02]  /*01e0*/  UIMAD.WIDE UR12, UR20, 0x14, UR26 ;  /* 0x00000014140c78a5 */ /* 0x000fe4000f8e021a */
[----:B------:R-:W-:Y:S01]  /*01f0*/  UIMAD.WIDE UR14, UR20, 0x18, UR26 ;  /* 0x00000018140e78a5 */ /* 0x000fe2000f8e021a */
[----:B------:R-:W-:Y:S01]  /*0200*/  IADD3 R2, P0, PT, R2, 0x10, RZ ;  /* 0x0000001002027810 */ /* 0x000fe20007f1e0ff */
[----:B------:R-:W-:-:S03]  /*0210*/  UIMAD.WIDE UR16, UR20, 0x1c, UR26 ;  /* 0x0000001c141078a5 */ /* 0x000fc6000f8e021a */
[----:B------:R-:W-:-:S09]  /*0220*/  IADD3.X R3, PT, PT, RZ, R3, RZ, P0, !PT ;  /* 0x00000003ff037210 */ /* 0x000fd200007fe4ff */
.L_x_1:
[----:B------:R-:W-:Y:S01]  /*0230*/  UIMAD.WIDE UR22, UR20, 0x4, UR26 ;  /* 0x00000004141678a5 */ /* 0x000fe2000f8e021a */
[----:B------:R-:W-:Y:S02]  /*0240*/  IMAD.MOV.U32 R23, RZ, RZ, 0x4 ;  /* 0x00000004ff177424 */ /* 0x000fe400078e00ff */
[----:B------:R-:W-:Y:S01]  /*0250*/  HFMA2 R11, -RZ, RZ, 0, 2.384185791015625e-07 ;  /* 0x00000004ff0b7431 */ /* 0x000fe200000001ff */
[----:B------:R-:W-:Y:S01]  /*0260*/  MOV R25, 0x4 ;  /* 0x0000000400197802 */ /* 0x000fe20000000f00 */
[----:B0-----:R-:W2:Y:S01]  /*0270*/  LDG.E R21, desc[UR18][R2.64+-0x10] ;  /* 0xfffff01202157981 */ /* 0x001ea2000c1e1900 */
[C---:B------:R-:W-:Y:S01]  /*0280*/  IMAD.WIDE R22, R14.reuse, R23, UR26 ;  /* 0x0000001a0e167e25 */ /* 0x040fe2000f8e0217 */
[----:B------:R-:W-:Y:S02]  /*0290*/  MOV R8, UR22 ;  /* 0x0000001600087c02 */ /* 0x000fe40008000f00 */
[----:B------:R-:W-:Y:S01]  /*02a0*/  MOV R9, UR23 ;  /* 0x0000001700097c02 */ /* 0x000fe20008000f00 */
[----:B------:R-:W3:Y:S02]  /*02b0*/  LDG.E R19, desc[UR18][R2.64+-0xc] ;  /* 0xfffff41202137981 */ /* 0x000ee4000c1e1900 */
[----:B------:R-:W-:-:S02]  /*02c0*/  IMAD.WIDE R8, R14, 0x4, R8 ;  /* 0x000000040e087825 */ /* 0x000fc400078e0208 */
[----:B------:R-:W2:Y:S01]  /*02d0*/  LDG.E R22, desc[UR18][R22.64] ;  /* 0x0000001216167981 */ /* 0x000ea2000c1e1900 */
[----:B------:R-:W-:Y:S01]  /*02e0*/  MOV R5, 0x4 ;  /* 0x0000000400057802 */ /* 0x000fe20000000f00 */
[C---:B------:R-:W-:Y:S02]  /*02f0*/  IMAD.WIDE R24, R14.reuse, R25, UR6 ;  /* 0x000000060e187e25 */ /* 0x040fe4000f8e0219 */
[----:B------:R0:W3:Y:S02]  /*0300*/  LDG.E R20, desc[UR18][R8.64] ;  /* 0x0000001208147981 */ /* 0x0000e4000c1e1900 */
[----:B------:R-:W-:Y:S02]  /*0310*/  IMAD.WIDE R10, R14, R11, UR8 ;  /* 0x000000080e0a7e25 */ /* 0x000fe4000f8e020b */
[----:B------:R-:W4:Y:S04]  /*0320*/  LDG.E R18, desc[UR18][R24.64] ;  /* 0x0000001218127981 */ /* 0x000f28000c1e1900 */
[----:B------:R-:W4:Y:S01]  /*0330*/  LDG.E R17, desc[UR18][R2.64+-0x8] ;  /* 0xfffff81202117981 */ /* 0x000f22000c1e1900 */
[----:B0-----:R-:W-:-:S02]  /*0340*/  HFMA2 R9, -RZ, RZ, 0, 2.384185791015625e-07 ;  /* 0x00000004ff097431 */ /* 0x001fc400000001ff */
[----:B------:R-:W-:Y:S01]  /*0350*/  IMAD.MOV.U32 R7, RZ, RZ, 0x4 ;  /* 0x00000004ff077424 */ /* 0x000fe200078e00ff */
[----:B------:R0:W5:Y:S01]  /*0360*/  LDG.E R16, desc[UR18][R10.64] ;  /* 0x000000120a107981 */ /* 0x000162000c1e1900 */
[----:B------:R-:W-:-:S03]  /*0370*/  IMAD.WIDE R4, R14, R5, UR10 ;  /* 0x0000000a0e047e25 */ /* 0x000fc6000f8e0205 */
[----:B------:R-:W5:Y:S01]  /*0380*/  LDG.E R15, desc[UR18][R2.64+-0x4] ;  /* 0xfffffc12020f7981 */ /* 0x000f62000c1e1900 */
[C---:B------:R-:W-:Y:S01]  /*0390*/  IMAD.WIDE R6, R14.reuse, R7, UR12 ;  /* 0x0000000c0e067e25 */ /* 0x040fe2000f8e0207 */
[----:B------:R-:W-:Y:S02]  /*03a0*/  MOV R27, 0x4 ;  /* 0x00000004001b7802 */ /* 0x000fe40000000f00 */
[----:B------:R1:W5:Y:S01]  /*03b0*/  LDG.E R4, desc[UR18][R4.64] ;  /* 0x0000001204047981 */ /* 0x000362000c1e1900 */
[----:B------:R-:W-:-:S03]  /*03c0*/  IMAD.WIDE R8, R14, R9, UR14 ;  /* 0x0000000e0e087e25 */ /* 0x000fc6000f8e0209 */
[----:B------:R-:W5:Y:S01]  /*03d0*/  LDG.E R23, desc[UR18][R2.64] ;  /* 0x0000001202177981 */ /* 0x000f62000c1e1900 */
[----:B0-----:R-:W-:-:S03]  /*03e0*/  IMAD.WIDE R10, R14, R27, UR16 ;  /* 0x000000100e0a7e25 */ /* 0x001fc6000f8e021b */
[----:B------:R-:W5:Y:S04]  /*03f0*/  LDG.E R7, desc[UR18][R6.64] ;  /* 0x0000001206077981 */ /* 0x000f68000c1e1900 */
[----:B------:R-:W5:Y:S04]  /*0400*/  LDG.E R24, desc[UR18][R2.64+0x4] ;  /* 0x0000041202187981 */ /* 0x000f68000c1e1900 */
[----:B------:R-:W5:Y:S04]  /*0410*/  LDG.E R8, desc[UR18][R8.64] ;  /* 0x0000001208087981 */ /* 0x000f68000c1e1900 */
[----:B------:R-:W5:Y:S04]  /*0420*/  LDG.E R25, desc[UR18][R2.64+0x8] ;  /* 0x0000081202197981 */ /* 0x000f68000c1e1900 */
[----:B------:R-:W5:Y:S04]  /*0430*/  LDG.E R10, desc[UR18][R10.64] ;  /* 0x000000120a0a7981 */ /* 0x000f68000c1e1900 */
[----:B------:R0:W5:Y:S01]  /*0440*/  LDG.E R27, desc[UR18][R2.64+0xc] ;  /* 0x00000c12021b7981 */ /* 0x000162000c1e1900 */
[----:B------:R-:W-:-:S04]  /*0450*/  UIADD3 UR5, UPT, UPT, UR5, 0x8, URZ ;  /* 0x0000000805057890 */ /* 0x000fc8000fffe0ff */
[----:B------:R-:W-:Y:S01]  /*0460*/  UISETP.NE.AND UP0, UPT, UR5, URZ, UPT ;  /* 0x000000ff0500728c */ /* 0x000fe2000bf05270 */
[----:B-1----:R-:W-:Y:S02]  /*0470*/  MOV R5, UR20 ;  /* 0x0000001400057c02 */ /* 0x002fe40008000f00 */
[----:B0-----:R-:W-:Y:S02]  /*0480*/  IADD3 R2, P0, PT, R2, 0x20, RZ ;  /* 0x0000002002027810 */ /* 0x001fe40007f1e0ff */
[----:B------:R-:W-:Y:S02]  /*0490*/  LEA R14, R5, R14, 0x3 ;  /* 0x0000000e050e7211 */ /* 0x000fe400078e18ff */
[----:B------:R-:W-:Y:S01]  /*04a0*/  IADD3.X R3, PT, PT, RZ, R3, RZ, P0, !PT ;  /* 0x00000003ff037210 */ /* 0x000fe200007fe4ff */
[----:B--2---:R-:W-:-:S04]  /*04b0*/  IMAD R21, R21, R22, R12 ;  /* 0x0000001615157224 */ /* 0x004fc800078e020c */
[----:B---3--:R-:W-:-:S04]  /*04c0*/  IMAD R19, R19, R20, R21 ;  /* 0x0000001413137224 */ /* 0x008fc800078e0215 */
[----:B----4-:R-:W-:-:S04]  /*04d0*/  IMAD R17, R17, R18, R19 ;  /* 0x0000001211117224 */ /* 0x010fc800078e0213 */
[----:B-----5:R-:W-:-:S04]  /*04e0*/  IMAD R15, R15, R16, R17 ;  /* 0x000000100f0f7224 */ /* 0x020fc800078e0211 */
[----:B------:R-:W-:-:S04]  /*04f0*/  IMAD R4, R23, R4, R15 ;  /* 0x0000000417047224 */ /* 0x000fc800078e020f */
[----:B------:R-:W-:-:S04]  /*0500*/  IMAD R4, R24, R7, R4 ;  /* 0x0000000718047224 */ /* 0x000fc800078e0204 */
[----:B------:R-:W-:-:S04]  /*0510*/  IMAD R4, R25, R8, R4 ;  /* 0x0000000819047224 */ /* 0x000fc800078e0204 */
[----:B------:R-:W-:Y:S01]  /*0520*/  IMAD R12, R27, R10, R4 ;  /* 0x0000000a1b0c7224 */ /* 0x000fe200078e0204 */
[----:B------:R-:W-:Y:S06]  /*0530*/  BRA.U UP0, `(.L_x_1) ;  /* 0xfffffffd003c7547 */ /* 0x000fec000b83ffff */
.L_x_0:
[----:B------:R-:W-:-:S04]  /*0540*/  ULOP3.LUT UR6, UR20, 0x7, URZ, 0xc0, !UPT ;  /* 0x0000000714067892 */ /* 0x000fc8000f8ec0ff */
[----:B------:R-:W-:-:S09]  /*0550*/  UISETP.NE.AND UP0, UPT, UR6, URZ, UPT ;  /* 0x000000ff0600728c */ /* 0x000fd2000bf05270 */
[----:B------:R-:W-:Y:S05]  /*0560*/  BRA.U !UP0, `(.L_x_2) ;  /* 0x0000000508387547 */ /* 0x000fea000b800000 */
[----:B------:R-:W-:Y:S02]  /*0570*/  UISETP.GE.U32.AND UP0, UPT, UR6, 0x4, UPT ;  /* 0x000000040600788c */ /* 0x000fe4000bf06070 */
[----:B------:R-:W-:-:S04]  /*0580*/  ULOP3.LUT UR5, UR20, 0x3, URZ, 0xc0, !UPT ;  /* 0x0000000314057892 */ /* 0x000fc8000f8ec0ff */
[----:B------:R-:W-:-:S03]  /*0590*/  UISETP.NE.AND UP1, UPT, UR5, URZ, UPT ;  /* 0x000000ff0500728c */ /* 0x000fc6000bf25270 */
[----:B------:R-:W-:Y:S08]  /*05a0*/  BRA.U !UP0, `(.L_x_3) ;  /* 0x00000001087c7547 */ /* 0x000ff0000b800000 */
[----:B------:R-:W1:Y:S01]  /*05b0*/  LDC.64 R6, c[0x0][0x388] ;  /* 0x0000e200ff067b82 */ /* 0x000e620000000a00 */
[----:B------:R-:W2:Y:S01]  /*05c0*/  LDCU.64 UR6, c[0x0][0x380] ;  /* 0x00007000ff0677ac */ /* 0x000ea20008000a00 */
[----:B------:R-:W-:Y:S01]  /*05d0*/  IMAD.U32 R9, RZ, RZ, UR4 ;  /* 0x00000004ff097e24 */ /* 0x000fe2000f8e00ff */
[C---:B------:R-:W-:Y:S02]  /*05e0*/  IADD3 R3, PT, PT, R13.reuse, UR4, RZ ;  /* 0x000000040d037c10 */ /* 0x040fe4000fffe0ff */
[----:B------:R-:W-:Y:S01]  /*05f0*/  IADD3 R10, P0, PT, R13, UR4, RZ ;  /* 0x000000040d0a7c10 */ /* 0x000fe2000ff1e0ff */
[----:B------:R-:W-:Y:S01]  /*0600*/  IMAD R9, R9, UR20, R0 ;  /* 0x0000001409097c24 */ /* 0x000fe2000f8e0200 */
[----:B------:R-:W-:Y:S01]  /*0610*/  MOV R11, UR20 ;  /* 0x00000014000b7c02 */ /* 0x000fe20008000f00 */
[----:B------:R-:W3:Y:S01]  /*0620*/  LDC.64 R4, c[0x0][0x380] ;  /* 0x0000e000ff047b82 */ /* 0x000ee20000000a00 */
[----:B------:R-:W-:Y:S01]  /*0630*/  MOV R15, UR20 ;  /* 0x00000014000f7c02 */ /* 0x000fe20008000f00 */
[----:B-1----:R-:W-:Y:S01]  /*0640*/  IMAD.WIDE R6, R9, 0x4, R6 ;  /* 0x0000000409067825 */ /* 0x002fe200078e0206 */
[----:B------:R-:W-:-:S05]  /*0650*/  MOV R9, UR20 ;  /* 0x0000001400097c02 */ /* 0x000fca0008000f00 */
[----:B------:R-:W-:Y:S02]  /*0660*/  IMAD.WIDE R8, R9, 0x4, R6 ;  /* 0x0000000409087825 */ /* 0x000fe400078e0206 */
[----:B0-----:R-:W4:Y:S02]  /*0670*/  LDG.E R6, desc[UR18][R6.64] ;  /* 0x0000001206067981 */ /* 0x001f24000c1e1900 */
[----:B---3--:R-:W-:Y:S01]  /*0680*/  IMAD.WIDE.U32 R4, R3, 0x4, R4 ;  /* 0x0000000403047825 */ /* 0x008fe200078e0004 */
[----:B------:R-:W-:Y:S01]  /*0690*/  IADD3.X R3, PT, PT, RZ, RZ, RZ, P0, !PT ;  /* 0x000000ffff037210 */ /* 0x000fe200007fe4ff */
[----:B------:R-:W3:Y:S01]  /*06a0*/  LDG.E R17, desc[UR18][R8.64] ;  /* 0x0000001208117981 */ /* 0x000ee2000c1e1900 */
[----:B--2---:R-:W-:-:S03]  /*06b0*/  LEA R2, P0, R10, UR6, 0x2 ;  /* 0x000000060a027c11 */ /* 0x004fc6000f8010ff */
[----:B------:R-:W4:Y:S01]  /*06c0*/  LDG.E R5, desc[UR18][R4.64] ;  /* 0x0000001204057981 */ /* 0x000f22000c1e1900 */
[----:B------:R-:W-:Y:S01]  /*06d0*/  LEA.HI.X R3, R10, UR7, R3, 0x2, P0 ;  /* 0x000000070a037c11 */ /* 0x000fe200080f1403 */
[----:B------:R-:W-:-:S04]  /*06e0*/  IMAD.WIDE R10, R11, 0x4, R8 ;  /* 0x000000040b0a7825 */ /* 0x000fc800078e0208 */
[----:B------:R-:W3:Y:S01]  /*06f0*/  LDG.E R16, desc[UR18][R2.64+0x4] ;  /* 0x0000041202107981 */ /* 0x000ee2000c1e1900 */
[----:B------:R-:W-:-:S03]  /*0700*/  IMAD.WIDE R14, R15, 0x4, R10 ;  /* 0x000000040f0e7825 */ /* 0x000fc600078e020a */
[----:B------:R-:W2:Y:S04]  /*0710*/  LDG.E R19, desc[UR18][R10.64] ;  /* 0x000000120a137981 */ /* 0x000ea8000c1e1900 */
[----:B------:R-:W2:Y:S04]  /*0720*/  LDG.E R18, desc[UR18][R2.64+0x8] ;  /* 0x0000081202127981 */ /* 0x000ea8000c1e1900 */
[----:B------:R-:W5:Y:S04]  /*0730*/  LDG.E R20, desc[UR18][R2.64+0xc] ;  /* 0x00000c1202147981 */ /* 0x000f68000c1e1900 */
[----:B------:R-:W5:Y:S01]  /*0740*/  LDG.E R14, desc[UR18][R14.64] ;  /* 0x000000120e0e7981 */ /* 0x000f62000c1e1900 */
[----:B------:R-:W-:Y:S01]  /*0750*/  UIADD3 UR4, UPT, UPT, UR4, 0x4, URZ ;  /* 0x0000000404047890 */ /* 0x000fe2000fffe0ff */
[----:B----4-:R-:W-:-:S04]  /*0760*/  IMAD R5, R5, R6, R12 ;  /* 0x0000000605057224 */ /* 0x010fc800078e020c */
[----:B---3--:R-:W-:-:S04]  /*0770*/  IMAD R5, R16, R17, R5 ;  /* 0x0000001110057224 */ /* 0x008fc800078e0205 */
[----:B--2---:R-:W-:-:S04]  /*0780*/  IMAD R5, R18, R19, R5 ;  /* 0x0000001312057224 */ /* 0x004fc800078e0205 */
[----:B-----5:R-:W-:-:S07]  /*0790*/  IMAD R12, R20, R14, R5 ;  /* 0x0000000e140c7224 */ /* 0x020fce00078e0205 */
.L_x_3:
[----:B------:R-:W-:Y:S05]  /*07a0*/  BRA.U !UP1, `(.L_x_2) ;  /* 0x0000000109a87547 */ /* 0x000fea000b800000 */
[----:B------:R-:W-:Y:S01]  /*07b0*/  UISETP.NE.AND UP0, UPT, UR5, 0x1, UPT ;  /* 0x000000010500788c */ /* 0x000fe2000bf05270 */
[----:B------:R-:W-:Y:S01]  /*07c0*/  MOV R7, UR4 ;  /* 0x0000000400077c02 */ /* 0x000fe20008000f00 */
[----:B------:R-:W-:Y:S02]  /*07d0*/  ULOP3.LUT UR5, UR20, 0x1, URZ, 0xc0, !UPT ;  /* 0x0000000114057892 */ /* 0x000fe4000f8ec0ff */
[----:B------:R-:W-:Y:S02]  /*07e0*/  MOV R15, UR20 ;  /* 0x00000014000f7c02 */ /* 0x000fe40008000f00 */
[----:B------:R-:W-:Y:S01]  /*07f0*/  UISETP.NE.U32.AND UP1, UPT, UR5, 0x1, UPT ;  /* 0x000000010500788c */ /* 0x000fe2000bf25070 */
[----:B------:R-:W-:-:S04]  /*0800*/  PLOP3.LUT P1, PT, PT, PT, UP0, 0x80, 0x8 ;  /* 0x000000000008781c */ /* 0x000fc80003f2f008 */
[----:B------:R-:W1:Y:S01]  /*0810*/  @UP0 LDCU.128 UR8, c[0x0][0x380] ;  /* 0x00007000ff0807ac */ /* 0x000e620008000c00 */
[----:B------:R-:W-:Y:S01]  /*0820*/  PLOP3.LUT P0, PT, PT, PT, UP1, 0x80, 0x8 ;  /* 0x000000000008781c */ /* 0x000fe20003f0f018 */
[----:B------:R-:W2:Y:S04]  /*0830*/  @UP0 LDCU.64 UR6, c[0x0][0x380] ;  /* 0x00007000ff0607ac */ /* 0x000ea80008000a00 */
[----:B------:R-:W3:Y:S03]  /*0840*/  @!UP1 LDCU.128 UR12, c[0x0][0x380] ;  /* 0x00007000ff0c97ac */ /* 0x000ee60008000c00 */
[C---:B------:R-:W-:Y:S02]  /*0850*/  @P1 IADD3 R3, PT, PT, R13.reuse, UR4, RZ ;  /* 0x000000040d031c10 */ /* 0x040fe4000fffe0ff */
[----:B------:R-:W-:Y:S01]  /*0860*/  @P1 IADD3 R6, P2, PT, R13, UR4, RZ ;  /* 0x000000040d061c10 */ /* 0x000fe2000ff5e0ff */
[----:B------:R-:W-:Y:S01]  /*0870*/  @UP0 UIADD3 UR4, UPT, UPT, UR4, 0x2, URZ ;  /* 0x0000000204040890 */ /* 0x000fe2000fffe0ff */
[----:B-1----:R-:W-:Y:S01]  /*0880*/  MOV R11, UR9 ;  /* 0x00000009000b7c02 */ /* 0x002fe20008000f00 */
[----:B------:R-:W-:Y:S01]  /*0890*/  IMAD.U32 R10, RZ, RZ, UR8 ;  /* 0x00000008ff0a7e24 */ /* 0x000fe2000f8e00ff */
[----:B------:R-:W-:-:S02]  /*08a0*/  MOV R4, UR10 ;  /* 0x0000000a00047c02 */ /* 0x000fc40008000f00 */
[----:B------:R-:W-:Y:S01]  /*08b0*/  MOV R5, UR11 ;  /* 0x0000000b00057c02 */ /* 0x000fe20008000f00 */
[----:B------:R-:W-:-:S04]  /*08c0*/  @P1 IMAD.WIDE.U32 R10, R3, 0x4, R10 ;  /* 0x00000004030a1825 */ /* 0x000fc800078e000a */
[----:B------:R-:W-:Y:S01]  /*08d0*/  @P1 IMAD R3, R7, UR20, R0 ;  /* 0x0000001407031c24 */ /* 0x000fe2000f8e0200 */
[----:B------:R-:W-:Y:S01]  /*08e0*/  @P1 IADD3.X R7, PT, PT, RZ, RZ, RZ, P2, !PT ;  /* 0x000000ffff071210 */ /* 0x000fe200017fe4ff */
[----:B------:R-:W-:Y:S01]  /*08f0*/  IMAD.U32 R19, RZ, RZ, UR4 ;  /* 0x00000004ff137e24 */ /* 0x000fe2000f8e00ff */
[C---:B--2---:R-:W-:Y:S01]  /*0900*/  @P1 LEA R2, P2, R6.reuse, UR6, 0x2 ;  /* 0x0000000606021c11 */ /* 0x044fe2000f8410ff */
[----:B------:R-:W-:Y:S01]  /*0910*/  @P1 IMAD.WIDE R4, R3, 0x4, R4 ;  /* 0x0000000403041825 */ /* 0x000fe200078e0204 */
[----:B------:R-:W-:Y:S01]  /*0920*/  @!P0 IADD3 R17, PT, PT, R13, UR4, RZ ;  /* 0x000000040d118c10 */ /* 0x000fe2000fffe0ff */
[----:B0-----:R-:W2:Y:S01]  /*0930*/  @P1 LDG.E R11, desc[UR18][R10.64] ;  /* 0x000000120a0b1981 */ /* 0x001ea2000c1e1900 */
[----:B------:R-:W-:Y:S01]  /*0940*/  @P1 LEA.HI.X R3, R6, UR7, R7, 0x2, P2 ;  /* 0x0000000706031c11 */ /* 0x000fe200090f1407 */
[----:B------:R-:W-:Y:S01]  /*0950*/  @!P0 IMAD R19, R19, UR20, R0 ;  /* 0x0000001413138c24 */ /* 0x000fe2000f8e0200 */
[----:B---3--:R-:W-:Y:S01]  /*0960*/  MOV R6, UR12 ;  /* 0x0000000c00067c02 */ /* 0x008fe20008000f00 */
[----:B------:R-:W-:Y:S01]  /*0970*/  @P1 IMAD.WIDE R14, R15, 0x4, R4 ;  /* 0x000000040f0e1825 */ /* 0x000fe200078e0204 */
[----:B------:R-:W-:Y:S01]  /*0980*/  MOV R7, UR13 ;  /* 0x0000000d00077c02 */ /* 0x000fe20008000f00 */
[----:B------:R-:W2:Y:S01]  /*0990*/  @P1 LDG.E R4, desc[UR18][R4.64] ;  /* 0x0000001204041981 */ /* 0x000ea2000c1e1900 */
[----:B------:R-:W-:-:S02]  /*09a0*/  MOV R8, UR14 ;  /* 0x0000000e00087c02 */ /* 0x000fc40008000f00 */
[----:B------:R-:W-:Y:S01]  /*09b0*/  MOV R9, UR15 ;  /* 0x0000000f00097c02 */ /* 0x000fe20008000f00 */
[----:B------:R-:W-:Y:S01]  /*09c0*/  @!P0 IMAD.WIDE.U32 R6, R17, 0x4, R6 ;  /* 0x0000000411068825 */ /* 0x000fe200078e0006 */
[----:B------:R-:W3:Y:S03]  /*09d0*/  @P1 LDG.E R14, desc[UR18][R14.64] ;  /* 0x000000120e0e1981 */ /* 0x000ee6000c1e1900 */
[----:B------:R-:W-:Y:S01]  /*09e0*/  @!P0 IMAD.WIDE R8, R19, 0x4, R8 ;  /* 0x0000000413088825 */ /* 0x000fe200078e0208 */
[----:B------:R-:W3:Y:S04]  /*09f0*/  @P1 LDG.E R2, desc[UR18][R2.64+0x4] ;  /* 0x0000041202021981 */ /* 0x000ee8000c1e1900 */
[----:B------:R-:W4:Y:S04]  /*0a00*/  @!P0 LDG.E R7, desc[UR18][R6.64] ;  /* 0x0000001206078981 */ /* 0x000f28000c1e1900 */
[----:B------:R-:W4:Y:S01]  /*0a10*/  @!P0 LDG.E R8, desc[UR18][R8.64] ;  /* 0x0000001208088981 */ /* 0x000f22000c1e1900 */
[----:B--2---:R-:W-:-:S04]  /*0a20*/  @P1 IMAD R11, R11, R4, R12 ;  /* 0x000000040b0b1224 */ /* 0x004fc800078e020c */
[----:B---3--:R-:W-:-:S04]  /*0a30*/  @P1 IMAD R12, R2, R14, R11 ;  /* 0x0000000e020c1224 */ /* 0x008fc800078e020b */
[----:B----4-:R-:W-:-:S07]  /*0a40*/  @!P0 IMAD R12, R7, R8, R12 ;  /* 0x00000008070c8224 */ /* 0x010fce00078e020c */
.L_x_2:
[----:B------:R-:W1:Y:S01]  /*0a50*/  LDC.64 R2, c[0x0][0x390] ;  /* 0x0000e400ff027b82 */ /* 0x000e620000000a00 */
[----:B------:R-:W-:-:S05]  /*0a60*/  IADD3 R13, PT, PT, R0, R13, RZ ;  /* 0x0000000d000d7210 */ /* 0x000fca0007ffe0ff */
[----:B-1----:R-:W-:-:S05]  /*0a70*/  IMAD.WIDE R2, R13, 0x4, R2 ;  /* 0x000000040d027825 */ /* 0x002fca00078e0202 */
[----:B0-----:R-:W-:Y:S01]  /*0a80*/  STG.E desc[UR18][R2.64], R12 ;  /* 0x0000000c02007986 */ /* 0x001fe2000c101912 */
[----:B------:R-:W-:Y:S05]  /*0a90*/  EXIT ;  /* 0x000000000000794d */ /* 0x000fea0003800000 */
.L_x_4:
[----:B------:R-:W-:-:S00]  /*0aa0*/  BRA `(.L_x_4) ;  /* 0xfffffffc00fc7947 */ /* 0x000fc0000383ffff */
[----:B------:R-:W-:-:S00]  /*0ab0*/  NOP ;  /* 0x0000000000007918 */ /* 0x000fc00000000000 */
        /* <DEDUP_REMOVED lines=12> */
.L_x_5:


//--------------------- .nv.shared.reserved.0     --------------------------
	.section	.nv.shared.reserved.0,"aw",@nobits
	.weak		__nv_reservedSMEM_offset_0_alias
	.size		__nv_reservedSMEM_offset_0_alias, 0, 64
	.other		__nv_reservedSMEM_offset_0_alias,@"STO_CUDA_RESERVED_SHARED STV_DEFAULT"
__nv_reservedSMEM_offset_0_alias:
	.zero		0
	.zero		64


//--------------------- .nv.constant0._Z17matmulNaiveSquarePiS_S_i --------------------------
	.section	.nv.constant0._Z17matmulNaiveSquarePiS_S_i,"a",@progbits
	.sectionflags	@""
	.align	4
.nv.constant0._Z17matmulNaiveSquarePiS_S_i:
	.zero		924


//--------------------- SYMBOLS --------------------------

	.type		.nv.reservedSmem.offset0,@object
	.size		.nv.reservedSmem.offset0,0x4
